	.headerflags	@"EF_CUDA_TEXMODE_UNIFIED EF_CUDA_64BIT_ADDRESS EF_CUDA_ACCELERATORS EF_CUDA_SM90 EF_CUDA_VIRTUAL_SM(EF_CUDA_SM90)"
	.elftype	@"ET_EXEC"


//--------------------- .nv.info                  --------------------------
	.section	.nv.info,"",@"SHT_CUDA_INFO"
	.align	4


	//----- nvinfo : EIATTR_REGCOUNT
	.align		4
        /*0000*/ 	.byte	0x04, 0x2f
        /*0002*/ 	.short	(.L_1 - .L_0)
	.align		4
.L_0:
        /*0004*/ 	.word	index@(triton_poi_fused_add_mul_relu_threshold_backward_0)
        /*0008*/ 	.word	0x00000012


	//----- nvinfo : EIATTR_MIN_STACK_SIZE
	.align		4
.L_1:
        /*000c*/ 	.byte	0x04, 0x12
        /*000e*/ 	.short	(.L_3 - .L_2)
	.align		4
.L_2:
        /*0010*/ 	.word	index@(triton_poi_fused_add_mul_relu_threshold_backward_0)
        /*0014*/ 	.word	0x00000000


	//----- nvinfo : EIATTR_FRAME_SIZE
	.align		4
.L_3:
        /*0018*/ 	.byte	0x04, 0x11
        /*001a*/ 	.short	(.L_5 - .L_4)
	.align		4
.L_4:
        /*001c*/ 	.word	index@(triton_poi_fused_add_mul_relu_threshold_backward_0)
        /*0020*/ 	.word	0x00000000


	//----- nvinfo : EIATTR_MIN_STACK_SIZE
	.align		4
.L_5:
        /*0024*/ 	.byte	0x04, 0x12
        /*0026*/ 	.short	(.L_7 - .L_6)
	.align		4
.L_6:
        /*0028*/ 	.word	index@(triton_poi_fused_add_mul_relu_threshold_backward_0)
        /*002c*/ 	.word	0x00000000
.L_7:


//--------------------- .nv.info.triton_poi_fused_add_mul_relu_threshold_backward_0 --------------------------
	.section	.nv.info.triton_poi_fused_add_mul_relu_threshold_backward_0,"",@"SHT_CUDA_INFO"
	.sectionflags	@""
	.align	4


	//----- nvinfo : EIATTR_CUDA_API_VERSION
	.align		4
        /*0000*/ 	.byte	0x04, 0x37
        /*0002*/ 	.short	(.L_9 - .L_8)
.L_8:
        /*0004*/ 	.word	0x0000007c


	//----- nvinfo : EIATTR_KPARAM_INFO
	.align		4
.L_9:
        /*0008*/ 	.byte	0x04, 0x17
        /*000a*/ 	.short	(.L_11 - .L_10)
.L_10:
        /*000c*/ 	.word	0x00000000
        /*0010*/ 	.short	0x0005
        /*0012*/ 	.short	0x0028
        /*0014*/ 	.byte	0x00, 0xf0, 0x11, 0x00


	//----- nvinfo : EIATTR_KPARAM_INFO
	.align		4
.L_11:
        /*0018*/ 	.byte	0x04, 0x17
        /*001a*/ 	.short	(.L_13 - .L_12)
.L_12:
        /*001c*/ 	.word	0x00000000
        /*0020*/ 	.short	0x0004
        /*0022*/ 	.short	0x0020
        /*0024*/ 	.byte	0x00, 0xf4, 0x21, 0x00


	//----- nvinfo : EIATTR_KPARAM_INFO
	.align		4
.L_13:
        /*0028*/ 	.byte	0x04, 0x17
        /*002a*/ 	.short	(.L_15 - .L_14)
.L_14:
        /*002c*/ 	.word	0x00000000
        /*0030*/ 	.short	0x0003
        /*0032*/ 	.short	0x0018
        /*0034*/ 	.byte	0x00, 0xf4, 0x21, 0x00


	//----- nvinfo : EIATTR_KPARAM_INFO
	.align		4
.L_15:
        /*0038*/ 	.byte	0x04, 0x17
        /*003a*/ 	.short	(.L_17 - .L_16)
.L_16:
        /*003c*/ 	.word	0x00000000
        /*0040*/ 	.short	0x0002
        /*0042*/ 	.short	0x0010
        /*0044*/ 	.byte	0x00, 0xf4, 0x21, 0x00


	//----- nvinfo : EIATTR_KPARAM_INFO
	.align		4
.L_17:
        /*0048*/ 	.byte	0x04, 0x17
        /*004a*/ 	.short	(.L_19 - .L_18)
.L_18:
        /*004c*/ 	.word	0x00000000
        /*0050*/ 	.short	0x0001
        /*0052*/ 	.short	0x0008
        /*0054*/ 	.byte	0x00, 0xf4, 0x21, 0x00


	//----- nvinfo : EIATTR_KPARAM_INFO
	.align		4
.L_19:
        /*0058*/ 	.byte	0x04, 0x17
        /*005a*/ 	.short	(.L_21 - .L_20)
.L_20:
        /*005c*/ 	.word	0x00000000
        /*0060*/ 	.short	0x0000
        /*0062*/ 	.short	0x0000
        /*0064*/ 	.byte	0x00, 0xf4, 0x21, 0x00


	//----- nvinfo : EIATTR_SPARSE_MMA_MASK
	.align		4
.L_21:
        /*0068*/ 	.byte	0x03, 0x50
        /*006a*/ 	.short	0x0000


	//----- nvinfo : EIATTR_MAXREG_COUNT
	.align		4
        /*006c*/ 	.byte	0x03, 0x1b
        /*006e*/ 	.short	0x00ff


	//----- nvinfo : EIATTR_EXIT_INSTR_OFFSETS
	.align		4
        /*0070*/ 	.byte	0x04, 0x1c
        /*0072*/ 	.short	(.L_23 - .L_22)


	//   ....[0]....
.L_22:
        /*0074*/ 	.word	0x000002a0


	//   ....[1]....
        /*0078*/ 	.word	0x000002c0


	//----- nvinfo : EIATTR_REQNTID
	.align		4
.L_23:
        /*007c*/ 	.byte	0x04, 0x10
        /*007e*/ 	.short	(.L_25 - .L_24)
.L_24:
        /*0080*/ 	.word	0x00000080
        /*0084*/ 	.word	0x00000001
        /*0088*/ 	.word	0x00000001


	//----- nvinfo : EIATTR_CBANK_PARAM_SIZE
	.align		4
.L_25:
        /*008c*/ 	.byte	0x03, 0x19
        /*008e*/ 	.short	0x002c


	//----- nvinfo : EIATTR_PARAM_CBANK
	.align		4
        /*0090*/ 	.byte	0x04, 0x0a
        /*0092*/ 	.short	(.L_27 - .L_26)
	.align		4
.L_26:
        /*0094*/ 	.word	index@(.nv.constant0.triton_poi_fused_add_mul_relu_threshold_backward_0)
        /*0098*/ 	.short	0x0210
        /*009a*/ 	.short	0x002c


	//----- nvinfo : EIATTR_SW_WAR
	.align		4
.L_27:
        /*009c*/ 	.byte	0x04, 0x36
        /*009e*/ 	.short	(.L_29 - .L_28)
.L_28:
        /*00a0*/ 	.word	0x00000008
.L_29:


//--------------------- .nv.callgraph             --------------------------
	.section	.nv.callgraph,"",@"SHT_CUDA_CALLGRAPH"
	.align	4
	.sectionentsize	8
	.align		4
        /*0000*/ 	.word	0x00000000
	.align		4
        /*0004*/ 	.word	0xffffffff
	.align		4
        /*0008*/ 	.word	0x00000000
	.align		4
        /*000c*/ 	.word	0xfffffffe
	.align		4
        /*0010*/ 	.word	0x00000000
	.align		4
        /*0014*/ 	.word	0xfffffffd
	.align		4
        /*0018*/ 	.word	0x00000000
	.align		4
        /*001c*/ 	.word	0xfffffffc


//--------------------- .text.triton_poi_fused_add_mul_relu_threshold_backward_0 --------------------------
	.section	.text.triton_poi_fused_add_mul_relu_threshold_backward_0,"ax",@progbits
	.align	128
        .global         triton_poi_fused_add_mul_relu_threshold_backward_0
        .type           triton_poi_fused_add_mul_relu_threshold_backward_0,@function
        .size           triton_poi_fused_add_mul_relu_threshold_backward_0,(.L_x_1 - triton_poi_fused_add_mul_relu_threshold_backward_0)
        .other          triton_poi_fused_add_mul_relu_threshold_backward_0,@"STO_CUDA_ENTRY STV_DEFAULT"
triton_poi_fused_add_mul_relu_threshold_backward_0:
.text.triton_poi_fused_add_mul_relu_threshold_backward_0:
[----:B------:R-:W0:Y:S02]  /*0000*/  LDC R1, c[0x0][0x28] ;  /* 0x00000a00ff017b82 */ /* 0x000e240000000800 */
[----:B------:R-:W1:Y:S01]  /*0010*/  S2R R0, SR_TID.X ;  /* 0x0000000000007919 */ /* 0x000e620000002100 */
[----:B------:R-:W2:Y:S01]  /*0020*/  LDC.64 R6, c[0x0][0x220] ;  /* 0x00008800ff067b82 */ /* 0x000ea20000000a00 */
[----:B------:R-:W-:Y:S02]  /*0030*/  CS2R R10, SRZ ;  /* 0x00000000000a7805 */ /* 0x000fe4000001ff00 */
[----:B------:R-:W-:Y:S01]  /*0040*/  CS2R R12, SRZ ;  /* 0x00000000000c7805 */ /* 0x000fe2000001ff00 */
[----:B------:R-:W3:Y:S01]  /*0050*/  S2R R3, SR_CTAID.X ;  /* 0x0000000000037919 */ /* 0x000ee20000002500 */
[----:B------:R-:W-:Y:S01]  /*0060*/  CS2R R14, SRZ ;  /* 0x00000000000e7805 */ /* 0x000fe2000001ff00 */
[----:B------:R-:W-:Y:S01]  /*0070*/  ULDC.64 UR4, c[0x0][0x208] ;  /* 0x0000820000047ab9 */ /* 0x000fe20000000a00 */
[----:B------:R-:W-:Y:S01]  /*0080*/  ULDC.64 UR6, c[0x0][0x230] ;  /* 0x00008c0000067ab9 */ /* 0x000fe20000000a00 */
[----:B------:R-:W4:Y:S01]  /*0090*/  LDC.64 R4, c[0x0][0x218] ;  /* 0x00008600ff047b82 */ /* 0x000f220000000a00 */
[----:B-1----:R-:W-:Y:S01]  /*00a0*/  IMAD.SHL.U32 R0, R0, 0x2, RZ ;  /* 0x0000000200007824 */ /* 0x002fe200078e00ff */
[----:B---3--:R-:W-:-:S04]  /*00b0*/  SHF.R.S32.HI R9, RZ, 0x17, R3 ;  /* 0x00000017ff097819 */ /* 0x008fc80000011403 */
[----:B------:R-:W-:Y:S02]  /*00c0*/  LOP3.LUT R0, R0, 0xfe, RZ, 0xc0, !PT ;  /* 0x000000fe00007812 */ /* 0x000fe400078ec0ff */
[----:B------:R-:W-:-:S03]  /*00d0*/  SGXT R9, R9, 0x1 ;  /* 0x000000010909781a */ /* 0x000fc60000000200 */
[----:B------:R-:W-:Y:S02]  /*00e0*/  IMAD R0, R3, 0x100, R0 ;  /* 0x0000010003007824 */ /* 0x000fe400078e0200 */
[----:B------:R-:W1:Y:S02]  /*00f0*/  LDC.64 R2, c[0x0][0x210] ;  /* 0x00008400ff027b82 */ /* 0x000e640000000a00 */
[C---:B----4-:R-:W-:Y:S01]  /*0100*/  IMAD.WIDE R4, R0.reuse, 0x4, R4 ;  /* 0x0000000400047825 */ /* 0x050fe200078e0204 */
[----:B------:R-:W-:Y:S02]  /*0110*/  LEA.HI R9, R9, R0, RZ, 0x2 ;  /* 0x0000000009097211 */ /* 0x000fe400078f10ff */
[----:B------:R-:W-:Y:S02]  /*0120*/  ISETP.GE.AND P0, PT, R0, 0x100, PT ;  /* 0x000001000000780c */ /* 0x000fe40003f06270 */
[----:B------:R-:W-:-:S05]  /*0130*/  LOP3.LUT R9, R9, 0xfffffffc, RZ, 0xc0, !PT ;  /* 0xfffffffc09097812 */ /* 0x000fca00078ec0ff */
[----:B------:R-:W-:-:S04]  /*0140*/  IMAD.IADD R9, R0, 0x1, -R9 ;  /* 0x0000000100097824 */ /* 0x000fc800078e0a09 */
[----:B--2---:R-:W-:Y:S02]  /*0150*/  IMAD.WIDE R6, R9, 0x4, R6 ;  /* 0x0000000409067825 */ /* 0x004fe400078e0206 */
[----:B------:R-:W2:Y:S01]  /*0160*/  @!P0 LDG.E.64 R12, desc[UR4][R4.64] ;  /* 0x00000004040c8981 */ /* 0x000ea2000c1e1b00 */
[----:B------:R-:W3:Y:S03]  /*0170*/  LDC.64 R8, c[0x0][0x228] ;  /* 0x00008a00ff087b82 */ /* 0x000ee60000000a00 */
[----:B------:R-:W2:Y:S01]  /*0180*/  @!P0 LDG.E.EL.64 R14, desc[UR4][R6.64] ;  /* 0x00000004060e8981 */ /* 0x000ea2000c2e1b00 */
[----:B-1----:R-:W-:-:S05]  /*0190*/  IMAD.WIDE R2, R0, 0x4, R2 ;  /* 0x0000000400027825 */ /* 0x002fca00078e0202 */
[----:B------:R3:W2:Y:S02]  /*01a0*/  @!P0 LDG.E.64 R10, desc[UR4][R2.64] ;  /* 0x00000004020a8981 */ /* 0x0006a4000c1e1b00 */
[----:B---3--:R-:W-:-:S04]  /*01b0*/  IMAD.WIDE R2, R0, 0x4, R8 ;  /* 0x0000000400027825 */ /* 0x008fc800078e0208 */
[----:B--2---:R-:W-:Y:S01]  /*01c0*/  FFMA R10, R14, R12, R10 ;  /* 0x0000000c0e0a7223 */ /* 0x004fe2000000000a */
[----:B------:R-:W-:-:S04]  /*01d0*/  FFMA R11, R15, R13, R11 ;  /* 0x0000000d0f0b7223 */ /* 0x000fc8000000000b */
[C---:B------:R-:W-:Y:S02]  /*01e0*/  FSETP.GEU.AND P2, PT, R10.reuse, RZ, PT ;  /* 0x000000ff0a00720b */ /* 0x040fe40003f4e000 */
[C---:B------:R-:W-:Y:S02]  /*01f0*/  FSETP.GEU.AND P1, PT, R11.reuse, RZ, PT ;  /* 0x000000ff0b00720b */ /* 0x040fe40003f2e000 */
[----:B------:R-:W-:Y:S02]  /*0200*/  FSEL R10, R10, RZ, P2 ;  /* 0x000000ff0a0a7208 */ /* 0x000fe40001000000 */
[----:B------:R-:W-:Y:S02]  /*0210*/  FSEL R11, R11, RZ, P1 ;  /* 0x000000ff0b0b7208 */ /* 0x000fe40000800000 */
[----:B------:R-:W-:Y:S02]  /*0220*/  FSETP.GTU.AND P3, PT, R10, RZ, PT ;  /* 0x000000ff0a00720b */ /* 0x000fe40003f6c000 */
[----:B------:R-:W-:-:S02]  /*0230*/  FSETP.GTU.AND P2, PT, R11, RZ, PT ;  /* 0x000000ff0b00720b */ /* 0x000fc40003f4c000 */
[----:B------:R-:W-:Y:S02]  /*0240*/  IADD3 R4, P1, R0, UR6, RZ ;  /* 0x0000000600047c10 */ /* 0x000fe4000ff3e0ff */
[----:B------:R-:W-:Y:S02]  /*0250*/  SEL R6, RZ, 0x1, P3 ;  /* 0x00000001ff067807 */ /* 0x000fe40001800000 */
[----:B------:R-:W-:Y:S01]  /*0260*/  SEL R7, RZ, 0x100, P2 ;  /* 0x00000100ff077807 */ /* 0x000fe20001000000 */
[----:B------:R1:W-:Y:S01]  /*0270*/  @!P0 STG.E.64 desc[UR4][R2.64], R10 ;  /* 0x0000000a02008986 */ /* 0x0003e2000c101b04 */
[----:B------:R-:W-:-:S03]  /*0280*/  LEA.HI.X.SX32 R5, R0, UR7, 0x1, P1 ;  /* 0x0000000700057c11 */ /* 0x000fc600088f0eff */
[----:B------:R-:W-:Y:S01]  /*0290*/  IMAD.IADD R7, R6, 0x1, R7 ;  /* 0x0000000106077824 */ /* 0x000fe200078e0207 */
[----:B------:R-:W-:Y:S06]  /*02a0*/  @P0 EXIT ;  /* 0x000000000000094d */ /* 0x000fec0003800000 */
[----:B------:R-:W-:Y:S01]  /*02b0*/  STG.E.U16 desc[UR4][R4.64], R7 ;  /* 0x0000000704007986 */ /* 0x000fe2000c101504 */
[----:B------:R-:W-:Y:S05]  /*02c0*/  EXIT ;  /* 0x000000000000794d */ /* 0x000fea0003800000 */
.L_x_0:
[----:B------:R-:W-:-:S00]  /*02d0*/  BRA `(.L_x_0) ;  /* 0xfffffffc00fc7947 */ /* 0x000fc0000383ffff */
[----:B------:R-:W-:-:S00]  /*02e0*/  NOP ;  /* 0x0000000000007918 */ /* 0x000fc00000000000 */
        /* <DEDUP_REMOVED lines=9> */
.L_x_1:


//--------------------- .nv.constant0.triton_poi_fused_add_mul_relu_threshold_backward_0 --------------------------
	.section	.nv.constant0.triton_poi_fused_add_mul_relu_threshold_backward_0,"a",@progbits
	.sectionflags	@""
	.align	4
.nv.constant0.triton_poi_fused_add_mul_relu_threshold_backward_0:
	.zero		572
